	.headerflags	@"EF_CUDA_TEXMODE_UNIFIED EF_CUDA_64BIT_ADDRESS EF_CUDA_ACCELERATORS EF_CUDA_SM90 EF_CUDA_VIRTUAL_SM(EF_CUDA_SM90)"
	.elftype	@"ET_EXEC"


//--------------------- .nv.info                  --------------------------
	.section	.nv.info,"",@"SHT_CUDA_INFO"
	.align	4


	//----- nvinfo : EIATTR_REGCOUNT
	.align		4
        /*0000*/ 	.byte	0x04, 0x2f
        /*0002*/ 	.short	(.L_2 - .L_1)
	.align		4
.L_1:
        /*0004*/ 	.word	index@(triton_poi_fused_abs_add_div_exp_log_mul_sub_1)
        /*0008*/ 	.word	0x00000012


	//----- nvinfo : EIATTR_MIN_STACK_SIZE
	.align		4
.L_2:
        /*000c*/ 	.byte	0x04, 0x12
        /*000e*/ 	.short	(.L_4 - .L_3)
	.align		4
.L_3:
        /*0010*/ 	.word	index@(triton_poi_fused_abs_add_div_exp_log_mul_sub_1)
        /*0014*/ 	.word	0x00000000


	//----- nvinfo : EIATTR_FRAME_SIZE
	.align		4
.L_4:
        /*0018*/ 	.byte	0x04, 0x11
        /*001a*/ 	.short	(.L_6 - .L_5)
	.align		4
.L_5:
        /*001c*/ 	.word	index@(triton_poi_fused_abs_add_div_exp_log_mul_sub_1)
        /*0020*/ 	.word	0x00000000


	//----- nvinfo : EIATTR_MIN_STACK_SIZE
	.align		4
.L_6:
        /*0024*/ 	.byte	0x04, 0x12
        /*0026*/ 	.short	(.L_8 - .L_7)
	.align		4
.L_7:
        /*0028*/ 	.word	index@(triton_poi_fused_abs_add_div_exp_log_mul_sub_1)
        /*002c*/ 	.word	0x00000000
.L_8:


//--------------------- .nv.info.triton_poi_fused_abs_add_div_exp_log_mul_sub_1 --------------------------
	.section	.nv.info.triton_poi_fused_abs_add_div_exp_log_mul_sub_1,"",@"SHT_CUDA_INFO"
	.sectionflags	@""
	.align	4


	//----- nvinfo : EIATTR_CUDA_API_VERSION
	.align		4
        /*0000*/ 	.byte	0x04, 0x37
        /*0002*/ 	.short	(.L_10 - .L_9)
.L_9:
        /*0004*/ 	.word	0x0000007c


	//----- nvinfo : EIATTR_KPARAM_INFO
	.align		4
.L_10:
        /*0008*/ 	.byte	0x04, 0x17
        /*000a*/ 	.short	(.L_12 - .L_11)
.L_11:
        /*000c*/ 	.word	0x00000000
        /*0010*/ 	.short	0x0006
        /*0012*/ 	.short	0x0030
        /*0014*/ 	.byte	0x00, 0xf0, 0x11, 0x00


	//----- nvinfo : EIATTR_KPARAM_INFO
	.align		4
.L_12:
        /*0018*/ 	.byte	0x04, 0x17
        /*001a*/ 	.short	(.L_14 - .L_13)
.L_13:
        /*001c*/ 	.word	0x00000000
        /*0020*/ 	.short	0x0005
        /*0022*/ 	.short	0x0028
        /*0024*/ 	.byte	0x00, 0xf4, 0x21, 0x00


	//----- nvinfo : EIATTR_KPARAM_INFO
	.align		4
.L_14:
        /*0028*/ 	.byte	0x04, 0x17
        /*002a*/ 	.short	(.L_16 - .L_15)
.L_15:
        /*002c*/ 	.word	0x00000000
        /*0030*/ 	.short	0x0004
        /*0032*/ 	.short	0x0020
        /*0034*/ 	.byte	0x00, 0xf4, 0x21, 0x00


	//----- nvinfo : EIATTR_KPARAM_INFO
	.align		4
.L_16:
        /*0038*/ 	.byte	0x04, 0x17
        /*003a*/ 	.short	(.L_18 - .L_17)
.L_17:
        /*003c*/ 	.word	0x00000000
        /*0040*/ 	.short	0x0003
        /*0042*/ 	.short	0x0018
        /*0044*/ 	.byte	0x00, 0xf4, 0x21, 0x00


	//----- nvinfo : EIATTR_KPARAM_INFO
	.align		4
.L_18:
        /*0048*/ 	.byte	0x04, 0x17
        /*004a*/ 	.short	(.L_20 - .L_19)
.L_19:
        /*004c*/ 	.word	0x00000000
        /*0050*/ 	.short	0x0002
        /*0052*/ 	.short	0x0010
        /*0054*/ 	.byte	0x00, 0xf4, 0x21, 0x00


	//----- nvinfo : EIATTR_KPARAM_INFO
	.align		4
.L_20:
        /*0058*/ 	.byte	0x04, 0x17
        /*005a*/ 	.short	(.L_22 - .L_21)
.L_21:
        /*005c*/ 	.word	0x00000000
        /*0060*/ 	.short	0x0001
        /*0062*/ 	.short	0x0008
        /*0064*/ 	.byte	0x00, 0xf4, 0x21, 0x00


	//----- nvinfo : EIATTR_KPARAM_INFO
	.align		4
.L_22:
        /*0068*/ 	.byte	0x04, 0x17
        /*006a*/ 	.short	(.L_24 - .L_23)
.L_23:
        /*006c*/ 	.word	0x00000000
        /*0070*/ 	.short	0x0000
        /*0072*/ 	.short	0x0000
        /*0074*/ 	.byte	0x00, 0xf4, 0x21, 0x00


	//----- nvinfo : EIATTR_SPARSE_MMA_MASK
	.align		4
.L_24:
        /*0078*/ 	.byte	0x03, 0x50
        /*007a*/ 	.short	0x0000


	//----- nvinfo : EIATTR_MAXREG_COUNT
	.align		4
        /*007c*/ 	.byte	0x03, 0x1b
        /*007e*/ 	.short	0x00ff


	//----- nvinfo : EIATTR_EXIT_INSTR_OFFSETS
	.align		4
        /*0080*/ 	.byte	0x04, 0x1c
        /*0082*/ 	.short	(.L_26 - .L_25)


	//   ....[0]....
.L_25:
        /*0084*/ 	.word	0x00000500


	//   ....[1]....
        /*0088*/ 	.word	0x00000520


	//----- nvinfo : EIATTR_REQNTID
	.align		4
.L_26:
        /*008c*/ 	.byte	0x04, 0x10
        /*008e*/ 	.short	(.L_28 - .L_27)
.L_27:
        /*0090*/ 	.word	0x00000080
        /*0094*/ 	.word	0x00000001
        /*0098*/ 	.word	0x00000001


	//----- nvinfo : EIATTR_CBANK_PARAM_SIZE
	.align		4
.L_28:
        /*009c*/ 	.byte	0x03, 0x19
        /*009e*/ 	.short	0x0034


	//----- nvinfo : EIATTR_PARAM_CBANK
	.align		4
        /*00a0*/ 	.byte	0x04, 0x0a
        /*00a2*/ 	.short	(.L_30 - .L_29)
	.align		4
.L_29:
        /*00a4*/ 	.word	index@(.nv.constant0.triton_poi_fused_abs_add_div_exp_log_mul_sub_1)
        /*00a8*/ 	.short	0x0210
        /*00aa*/ 	.short	0x0034


	//----- nvinfo : EIATTR_SW_WAR
	.align		4
.L_30:
        /*00ac*/ 	.byte	0x04, 0x36
        /*00ae*/ 	.short	(.L_32 - .L_31)
.L_31:
        /*00b0*/ 	.word	0x00000008
.L_32:


//--------------------- .nv.callgraph             --------------------------
	.section	.nv.callgraph,"",@"SHT_CUDA_CALLGRAPH"
	.align	4
	.sectionentsize	8
	.align		4
        /*0000*/ 	.word	0x00000000
	.align		4
        /*0004*/ 	.word	0xffffffff
	.align		4
        /*0008*/ 	.word	0x00000000
	.align		4
        /*000c*/ 	.word	0xfffffffe
	.align		4
        /*0010*/ 	.word	0x00000000
	.align		4
        /*0014*/ 	.word	0xfffffffd
	.align		4
        /*0018*/ 	.word	0x00000000
	.align		4
        /*001c*/ 	.word	0xfffffffc


//--------------------- .nv.constant4             --------------------------
	.section	.nv.constant4,"a",@progbits
	.align	8
	.align		8
.nv.constant4:
        /*0000*/ 	.dword	_$_str


//--------------------- .text.triton_poi_fused_abs_add_div_exp_log_mul_sub_1 --------------------------
	.section	.text.triton_poi_fused_abs_add_div_exp_log_mul_sub_1,"ax",@progbits
	.align	128
        .global         triton_poi_fused_abs_add_div_exp_log_mul_sub_1
        .type           triton_poi_fused_abs_add_div_exp_log_mul_sub_1,@function
        .size           triton_poi_fused_abs_add_div_exp_log_mul_sub_1,(.L_x_1 - triton_poi_fused_abs_add_div_exp_log_mul_sub_1)
        .other          triton_poi_fused_abs_add_div_exp_log_mul_sub_1,@"STO_CUDA_ENTRY STV_DEFAULT"
triton_poi_fused_abs_add_div_exp_log_mul_sub_1:
.text.triton_poi_fused_abs_add_div_exp_log_mul_sub_1:
[----:B------:R-:W0:Y:S08]  /*0000*/  LDC R1, c[0x0][0x28] ;  /* 0x00000a00ff017b82 */ /* 0x000e300000000800 */
[----:B------:R-:W1:Y:S01]  /*0010*/  LDC.64 R4, c[0x0][0x218] ;  /* 0x00008600ff047b82 */ /* 0x000e620000000a00 */
[----:B------:R-:W-:Y:S01]  /*0020*/  ULDC.64 UR4, c[0x0][0x208] ;  /* 0x0000820000047ab9 */ /* 0x000fe20000000a00 */
[----:B------:R-:W2:Y:S01]  /*0030*/  S2R R2, SR_TID.X ;  /* 0x0000000000027919 */ /* 0x000ea20000002100 */
[----:B------:R-:W-:Y:S01]  /*0040*/  ULDC.64 UR6, c[0x0][0x238] ;  /* 0x00008e0000067ab9 */ /* 0x000fe20000000a00 */
[----:B------:R-:W3:Y:S04]  /*0050*/  S2R R3, SR_CTAID.X ;  /* 0x0000000000037919 */ /* 0x000ee80000002500 */
[----:B------:R-:W4:Y:S08]  /*0060*/  LDC.64 R10, c[0x0][0x228] ;  /* 0x00008a00ff0a7b82 */ /* 0x000f300000000a00 */
[----:B------:R-:W5:Y:S01]  /*0070*/  LDC.64 R6, c[0x0][0x220] ;  /* 0x00008800ff067b82 */ /* 0x000f620000000a00 */
[----:B-1----:R1:W4:Y:S07]  /*0080*/  LDG.E R0, desc[UR4][R4.64] ;  /* 0x0000000404007981 */ /* 0x00232e000c1e1900 */
[----:B------:R-:W4:Y:S01]  /*0090*/  LDC.64 R12, c[0x0][0x230] ;  /* 0x00008c00ff0c7b82 */ /* 0x000f220000000a00 */
[----:B--2---:R-:W-:-:S02]  /*00a0*/  LOP3.LUT R2, R2, 0x7f, RZ, 0xc0, !PT ;  /* 0x0000007f02027812 */ /* 0x004fc400078ec0ff */
[----:B---3--:R-:W-:Y:S02]  /*00b0*/  SHF.R.S32.HI R15, RZ, 0x18, R3 ;  /* 0x00000018ff0f7819 */ /* 0x008fe40000011403 */
[----:B------:R-:W-:Y:S02]  /*00c0*/  LEA R2, R3, R2, 0x7 ;  /* 0x0000000203027211 */ /* 0x000fe400078e38ff */
[----:B------:R-:W-:Y:S02]  /*00d0*/  SGXT R15, R15, 0x1 ;  /* 0x000000010f0f781a */ /* 0x000fe40000000200 */
[----:B------:R-:W-:Y:S02]  /*00e0*/  ISETP.GE.AND P0, PT, R2, 0x100, PT ;  /* 0x000001000200780c */ /* 0x000fe40003f06270 */
[CC--:B------:R-:W-:Y:S02]  /*00f0*/  LEA.HI R8, R15.reuse, R2.reuse, RZ, 0x4 ;  /* 0x000000020f087211 */ /* 0x0c0fe400078f20ff */
[----:B------:R-:W-:-:S02]  /*0100*/  LEA.HI R3, R15, R2, RZ, 0x6 ;  /* 0x000000020f037211 */ /* 0x000fc400078f30ff */
[----:B-1----:R-:W-:Y:S02]  /*0110*/  LOP3.LUT R5, R8, 0xfffffff0, RZ, 0xc0, !PT ;  /* 0xfffffff008057812 */ /* 0x002fe400078ec0ff */
[----:B------:R-:W-:Y:S01]  /*0120*/  SHF.R.S32.HI R3, RZ, 0x6, R3 ;  /* 0x00000006ff037819 */ /* 0x000fe20000011403 */
[----:B------:R-:W1:Y:S01]  /*0130*/  LDC.64 R8, c[0x0][0x210] ;  /* 0x00008400ff087b82 */ /* 0x000e620000000a00 */
[----:B------:R-:W-:-:S04]  /*0140*/  IADD3 R4, R2, -R5, RZ ;  /* 0x8000000502047210 */ /* 0x000fc80007ffe0ff */
[----:B------:R-:W-:Y:S02]  /*0150*/  LEA R3, R3, R4, 0x4 ;  /* 0x0000000403037211 */ /* 0x000fe400078e20ff */
[----:B-----5:R2:W3:Y:S03]  /*0160*/  LDG.E R4, desc[UR4][R6.64] ;  /* 0x0000000406047981 */ /* 0x0204e6000c1e1900 */
[----:B----4-:R-:W-:Y:S01]  /*0170*/  IMAD.WIDE R10, R3, 0x4, R10 ;  /* 0x00000004030a7825 */ /* 0x010fe200078e020a */
[----:B------:R-:W-:-:S10]  /*0180*/  HFMA2.MMA R3, -RZ, RZ, 0, 0 ;  /* 0x00000000ff037435 */ /* 0x000fd400000001ff */
[----:B------:R-:W4:Y:S01]  /*0190*/  @!P0 LDG.E.EL R3, desc[UR4][R10.64] ;  /* 0x000000040a038981 */ /* 0x000f22000c2e1900 */
[----:B------:R-:W-:-:S04]  /*01a0*/  LEA.HI R15, R15, R2, RZ, 0x2 ;  /* 0x000000020f0f7211 */ /* 0x000fc800078f10ff */
[----:B------:R-:W-:Y:S01]  /*01b0*/  LOP3.LUT R15, R15, 0xfffffffc, RZ, 0xc0, !PT ;  /* 0xfffffffc0f0f7812 */ /* 0x000fe200078ec0ff */
[----:B--2---:R-:W-:-:S03]  /*01c0*/  HFMA2.MMA R6, -RZ, RZ, 0, 0 ;  /* 0x00000000ff067435 */ /* 0x004fc600000001ff */
[----:B------:R-:W-:Y:S01]  /*01d0*/  IADD3 R15, R2, -R15, RZ ;  /* 0x8000000f020f7210 */ /* 0x000fe20007ffe0ff */
[----:B-1----:R-:W-:Y:S01]  /*01e0*/  IMAD.WIDE R8, R2, 0x4, R8 ;  /* 0x0000000402087825 */ /* 0x002fe200078e0208 */
[----:B------:R-:W-:-:S03]  /*01f0*/  MOV R5, RZ ;  /* 0x000000ff00057202 */ /* 0x000fc60000000f00 */
[----:B0-----:R-:W-:-:S03]  /*0200*/  IMAD.WIDE R12, R15, 0x4, R12 ;  /* 0x000000040f0c7825 */ /* 0x001fc600078e020c */
[----:B------:R0:W2:Y:S04]  /*0210*/  @!P0 LDG.E R5, desc[UR4][R8.64] ;  /* 0x0000000408058981 */ /* 0x0000a8000c1e1900 */
[----:B------:R4:W2:Y:S01]  /*0220*/  @!P0 LDG.E.EL R6, desc[UR4][R12.64] ;  /* 0x000000040c068981 */ /* 0x0008a2000c2e1900 */
[----:B0-----:R-:W-:Y:S01]  /*0230*/  MOV R8, 0x3e055027 ;  /* 0x3e05502700087802 */ /* 0x001fe20000000f00 */
[----:B------:R-:W-:-:S05]  /*0240*/  FMUL R0, R0, 1.4426950216293334961 ;  /* 0x3fb8aa3b00007820 */ /* 0x000fca0000400000 */
[----:B------:R-:W-:-:S13]  /*0250*/  FSETP.GEU.AND P1, PT, R0, -126, PT ;  /* 0xc2fc00000000780b */ /* 0x000fda0003f2e000 */
[----:B------:R-:W-:-:S04]  /*0260*/  @!P1 FMUL R0, R0, 0.5 ;  /* 0x3f00000000009820 */ /* 0x000fc80000400000 */
[----:B------:R-:W0:Y:S02]  /*0270*/  MUFU.EX2 R7, R0 ;  /* 0x0000000000077308 */ /* 0x000e240000000800 */
[----:B0-----:R-:W-:-:S04]  /*0280*/  @!P1 FMUL R7, R7, R7 ;  /* 0x0000000707079220 */ /* 0x001fc80000400000 */
[----:B------:R-:W-:-:S05]  /*0290*/  FADD R7, R7, 1 ;  /* 0x3f80000007077421 */ /* 0x000fca0000000000 */
[----:B------:R-:W-:-:S04]  /*02a0*/  IADD3 R10, R7, -0x3f2aaaab, RZ ;  /* 0xc0d55555070a7810 */ /* 0x000fc80007ffe0ff */
[----:B------:R-:W-:-:S04]  /*02b0*/  LOP3.LUT R10, R10, 0xff800000, RZ, 0xc0, !PT ;  /* 0xff8000000a0a7812 */ /* 0x000fc800078ec0ff */
[----:B------:R-:W-:-:S05]  /*02c0*/  IADD3 R11, R7, -R10, RZ ;  /* 0x8000000a070b7210 */ /* 0x000fca0007ffe0ff */
[----:B------:R-:W-:-:S04]  /*02d0*/  FADD R11, R11, -1 ;  /* 0xbf8000000b0b7421 */ /* 0x000fc80000000000 */
[----:B------:R-:W-:-:S04]  /*02e0*/  FFMA.FTZ R8, R11, -R8, 0.14084610342979431152 ;  /* 0x3e1039f60b087423 */ /* 0x000fc80000010808 */
[----:B------:R-:W-:-:S04]  /*02f0*/  FFMA.FTZ R8, R11, R8, -0.12148627638816833496 ;  /* 0xbdf8cdcc0b087423 */ /* 0x000fc80000010008 */
[----:B------:R-:W-:-:S04]  /*0300*/  FFMA.FTZ R8, R11, R8, 0.13980610668659210205 ;  /* 0x3e0f29550b087423 */ /* 0x000fc80000010008 */
[----:B------:R-:W-:Y:S01]  /*0310*/  FFMA.FTZ R8, R11, R8, -0.16684235632419586182 ;  /* 0xbe2ad8b90b087423 */ /* 0x000fe20000010008 */
[----:B---3--:R-:W-:-:S03]  /*0320*/  LOP3.LUT R4, R4, 0x7fffffff, RZ, 0xc0, !PT ;  /* 0x7fffffff04047812 */ /* 0x008fc600078ec0ff */
[C---:B------:R-:W-:Y:S02]  /*0330*/  FFMA.FTZ R8, R11.reuse, R8, 0.20012299716472625732 ;  /* 0x3e4ced0b0b087423 */ /* 0x040fe40000010008 */
[----:B----4-:R-:W-:Y:S02]  /*0340*/  FADD R12, R4, R3 ;  /* 0x00000003040c7221 */ /* 0x010fe40000000000 */
[----:B------:R-:W-:Y:S01]  /*0350*/  FFMA.FTZ R8, R11, R8, -0.24999669194221496582 ;  /* 0xbe7fff220b087423 */ /* 0x000fe20000010008 */
[----:B------:R-:W-:-:S03]  /*0360*/  ISETP.GE.U32.AND P3, PT, R7, 0x7f800000, PT ;  /* 0x7f8000000700780c */ /* 0x000fc60003f66070 */
[----:B------:R-:W-:Y:S01]  /*0370*/  FFMA.FTZ R8, R11, R8, 0.33333182334899902344 ;  /* 0x3eaaaa780b087423 */ /* 0x000fe20000010008 */
[----:B------:R-:W-:-:S03]  /*0380*/  FSETP.GT.AND P2, PT, |R12|, 8.50705917302346158658e+37, PT ;  /* 0x7e8000000c00780b */ /* 0x000fc60003f44200 */
[C---:B------:R-:W-:Y:S01]  /*0390*/  FFMA.FTZ R8, R11.reuse, R8, -0.5 ;  /* 0xbf0000000b087423 */ /* 0x040fe20000010008 */
[----:B------:R-:W-:Y:S02]  /*03a0*/  FSETP.GEU.AND P1, PT, |R12|, 1.175494350822287508e-38, PT ;  /* 0x008000000c00780b */ /* 0x000fe40003f2e200 */
[----:B------:R-:W-:Y:S01]  /*03b0*/  I2FP.F32.S32 R0, R10 ;  /* 0x0000000a00007245 */ /* 0x000fe20000201400 */
[----:B------:R-:W-:-:S04]  /*03c0*/  FMUL R8, R11, R8 ;  /* 0x000000080b087220 */ /* 0x000fc80000400000 */
[----:B------:R-:W-:Y:S01]  /*03d0*/  FFMA.FTZ R11, R11, R8, R11 ;  /* 0x000000080b0b7223 */ /* 0x000fe2000001000b */
[----:B------:R-:W-:Y:S01]  /*03e0*/  FFMA.FTZ R0, R0, 1.1920928955078125e-07, RZ ;  /* 0x3400000000007823 */ /* 0x000fe200000100ff */
[----:B------:R-:W-:Y:S01]  /*03f0*/  @P3 MOV R8, 0x7f800000 ;  /* 0x7f80000000083802 */ /* 0x000fe20000000f00 */
[----:B------:R-:W-:Y:S02]  /*0400*/  @P2 FMUL R12, R12, 0.25 ;  /* 0x3e8000000c0c2820 */ /* 0x000fe40000400000 */
[----:B------:R-:W-:Y:S02]  /*0410*/  FFMA.FTZ R0, R0, 0.69314718246459960938, R11 ;  /* 0x3f31721800007823 */ /* 0x000fe4000001000b */
[C---:B------:R-:W-:Y:S01]  /*0420*/  @P3 FFMA.FTZ R0, R7.reuse, R8, +INF ;  /* 0x7f80000007003423 */ /* 0x040fe20000010008 */
[----:B------:R-:W-:Y:S01]  /*0430*/  FSETP.NEU.AND P3, PT, R7, RZ, PT ;  /* 0x000000ff0700720b */ /* 0x000fe20003f6d000 */
[----:B------:R-:W-:-:S03]  /*0440*/  @!P1 FMUL R12, R12, 16777216 ;  /* 0x4b8000000c0c9820 */ /* 0x000fc60000400000 */
[----:B------:R-:W-:-:S03]  /*0450*/  FSEL R3, R0, -INF , P3 ;  /* 0xff80000000037808 */ /* 0x000fc60001800000 */
[----:B------:R-:W0:Y:S02]  /*0460*/  MUFU.RCP R12, R12 ;  /* 0x0000000c000c7308 */ /* 0x000e240000001000 */
[----:B------:R-:W-:-:S04]  /*0470*/  FADD R3, -R4, R3 ;  /* 0x0000000304037221 */ /* 0x000fc80000000100 */
[----:B------:R-:W-:-:S04]  /*0480*/  @P2 FMUL R3, R3, 0.25 ;  /* 0x3e80000003032820 */ /* 0x000fc80000400000 */
[----:B------:R-:W-:Y:S01]  /*0490*/  @!P1 FMUL R3, R3, 16777216 ;  /* 0x4b80000003039820 */ /* 0x000fe20000400000 */
[----:B------:R-:W-:-:S03]  /*04a0*/  LEA R8, P1, R2, UR6, 0x2 ;  /* 0x0000000602087c11 */ /* 0x000fc6000f8210ff */
[----:B0-----:R-:W-:Y:S01]  /*04b0*/  FMUL R0, R12, R3 ;  /* 0x000000030c007220 */ /* 0x001fe20000400000 */
[----:B------:R-:W-:Y:S01]  /*04c0*/  SHF.R.S32.HI R3, RZ, 0x1f, R2 ;  /* 0x0000001fff037819 */ /* 0x000fe20000011402 */
[----:B--2---:R-:W-:-:S03]  /*04d0*/  FADD R6, -R6, R5 ;  /* 0x0000000506067221 */ /* 0x004fc60000000100 */
[----:B------:R-:W-:Y:S01]  /*04e0*/  LEA.HI.X R9, R2, UR7, R3, 0x2, P1 ;  /* 0x0000000702097c11 */ /* 0x000fe200088f1403 */
[----:B------:R-:W-:Y:S01]  /*04f0*/  FFMA R5, R0, R6, R5 ;  /* 0x0000000600057223 */ /* 0x000fe20000000005 */
[----:B------:R-:W-:Y:S06]  /*0500*/  @P0 EXIT ;  /* 0x000000000000094d */ /* 0x000fec0003800000 */
[----:B------:R-:W-:Y:S01]  /*0510*/  STG.E desc[UR4][R8.64], R5 ;  /* 0x0000000508007986 */ /* 0x000fe2000c101904 */
[----:B------:R-:W-:Y:S05]  /*0520*/  EXIT ;  /* 0x000000000000794d */ /* 0x000fea0003800000 */
.L_x_0:
[----:B------:R-:W-:-:S00]  /*0530*/  BRA `(.L_x_0) ;  /* 0xfffffffc00fc7947 */ /* 0x000fc0000383ffff */
[----:B------:R-:W-:-:S00]  /*0540*/  NOP ;  /* 0x0000000000007918 */ /* 0x000fc00000000000 */
        /* <DEDUP_REMOVED lines=11> */
.L_x_1:


//--------------------- .nv.global.init           --------------------------
	.section	.nv.global.init,"aw",@progbits
.nv.global.init:
	.type		_$_str,@object
	.size		_$_str,(.L_0 - _$_str)
_$_str:
        /*0000*/ 	.byte	0x5f, 0x5f, 0x43, 0x55, 0x44, 0x41, 0x5f, 0x46, 0x54, 0x5a, 0x00
.L_0:


//--------------------- .nv.constant0.triton_poi_fused_abs_add_div_exp_log_mul_sub_1 --------------------------
	.section	.nv.constant0.triton_poi_fused_abs_add_div_exp_log_mul_sub_1,"a",@progbits
	.sectionflags	@""
	.align	4
.nv.constant0.triton_poi_fused_abs_add_div_exp_log_mul_sub_1:
	.zero		580
